//
// Generated by NVIDIA NVVM Compiler
//
// Compiler Build ID: CL-36424714
// Cuda compilation tools, release 13.0, V13.0.88
// Based on NVVM 20.0.0
//

.version 9.0
.target sm_100
.address_size 64

	// .globl	_Z6kerneliPiS_S_

.visible .entry _Z6kerneliPiS_S_(
	.param .u32 _Z6kerneliPiS_S__param_0,
	.param .u64 .ptr .align 1 _Z6kerneliPiS_S__param_1,
	.param .u64 .ptr .align 1 _Z6kerneliPiS_S__param_2,
	.param .u64 .ptr .align 1 _Z6kerneliPiS_S__param_3
)
{
	.reg .pred 	%p<10>;
	.reg .b32 	%r<97>;
	.reg .b64 	%rd<59>;

	ld.param.u32 	%r25, [_Z6kerneliPiS_S__param_0];
	ld.param.u64 	%rd13, [_Z6kerneliPiS_S__param_1];
	ld.param.u64 	%rd14, [_Z6kerneliPiS_S__param_2];
	ld.param.u64 	%rd12, [_Z6kerneliPiS_S__param_3];
	cvta.to.global.u64 	%rd1, %rd14;
	cvta.to.global.u64 	%rd2, %rd13;
	mov.u32 	%r26, %ctaid.x;
	mov.u32 	%r27, %ntid.x;
	mov.u32 	%r28, %tid.x;
	mad.lo.s32 	%r1, %r26, %r27, %r28;
	mov.u32 	%r29, %ctaid.y;
	mov.u32 	%r30, %ntid.y;
	mov.u32 	%r31, %tid.y;
	mad.lo.s32 	%r32, %r29, %r30, %r31;
	max.s32 	%r33, %r1, %r32;
	setp.ge.s32 	%p1, %r33, %r25;
	@%p1 bra 	$L__BB0_12;
	cvta.to.global.u64 	%rd15, %rd12;
	mul.lo.s32 	%r3, %r32, %r25;
	add.s32 	%r35, %r3, %r1;
	mul.wide.s32 	%rd16, %r35, 4;
	add.s64 	%rd3, %rd15, %rd16;
	mov.b32 	%r91, 0;
	st.global.u32 	[%rd3], %r91;
	and.b32  	%r4, %r25, 7;
	setp.lt.u32 	%p2, %r25, 8;
	mov.u32 	%r94, %r91;
	@%p2 bra 	$L__BB0_4;
	and.b32  	%r37, %r25, 2147483640;
	neg.s32 	%r89, %r37;
	mul.wide.s32 	%rd4, %r25, 28;
	mul.wide.s32 	%rd5, %r25, 20;
	mul.wide.s32 	%rd6, %r25, 16;
	mul.wide.s32 	%rd7, %r25, 12;
	mul.wide.s32 	%rd8, %r25, 8;
	mul.wide.u32 	%rd17, %r3, 4;
	add.s64 	%rd18, %rd17, %rd1;
	add.s64 	%rd58, %rd18, 16;
	mov.b32 	%r91, 0;
	mov.u32 	%r88, %r1;
$L__BB0_3:
	.pragma "nounroll";
	and.b32  	%r94, %r25, 2147483640;
	mul.wide.s32 	%rd19, %r88, 4;
	add.s64 	%rd20, %rd2, %rd19;
	ld.global.u32 	%r38, [%rd20];
	ld.global.u32 	%r39, [%rd58+-16];
	mad.lo.s32 	%r40, %r39, %r38, %r91;
	st.global.u32 	[%rd3], %r40;
	mul.wide.s32 	%rd21, %r25, 4;
	add.s64 	%rd22, %rd20, %rd21;
	ld.global.u32 	%r41, [%rd22];
	ld.global.u32 	%r42, [%rd58+-12];
	mad.lo.s32 	%r43, %r42, %r41, %r40;
	st.global.u32 	[%rd3], %r43;
	add.s64 	%rd23, %rd20, %rd8;
	ld.global.u32 	%r44, [%rd23];
	ld.global.u32 	%r45, [%rd58+-8];
	mad.lo.s32 	%r46, %r45, %r44, %r43;
	st.global.u32 	[%rd3], %r46;
	add.s64 	%rd24, %rd20, %rd7;
	ld.global.u32 	%r47, [%rd24];
	ld.global.u32 	%r48, [%rd58+-4];
	mad.lo.s32 	%r49, %r48, %r47, %r46;
	st.global.u32 	[%rd3], %r49;
	add.s64 	%rd25, %rd20, %rd6;
	ld.global.u32 	%r50, [%rd25];
	ld.global.u32 	%r51, [%rd58];
	mad.lo.s32 	%r52, %r51, %r50, %r49;
	st.global.u32 	[%rd3], %r52;
	add.s64 	%rd26, %rd20, %rd5;
	ld.global.u32 	%r53, [%rd26];
	ld.global.u32 	%r54, [%rd58+4];
	mad.lo.s32 	%r55, %r54, %r53, %r52;
	st.global.u32 	[%rd3], %r55;
	mul.wide.s32 	%rd27, %r25, 24;
	add.s64 	%rd28, %rd20, %rd27;
	ld.global.u32 	%r56, [%rd28];
	ld.global.u32 	%r57, [%rd58+8];
	mad.lo.s32 	%r58, %r57, %r56, %r55;
	st.global.u32 	[%rd3], %r58;
	add.s64 	%rd29, %rd20, %rd4;
	ld.global.u32 	%r59, [%rd29];
	ld.global.u32 	%r60, [%rd58+12];
	mad.lo.s32 	%r91, %r60, %r59, %r58;
	st.global.u32 	[%rd3], %r91;
	add.s32 	%r89, %r89, 8;
	shl.b32 	%r61, %r25, 3;
	add.s32 	%r88, %r88, %r61;
	add.s64 	%rd58, %rd58, 32;
	setp.ne.s32 	%p3, %r89, 0;
	@%p3 bra 	$L__BB0_3;
$L__BB0_4:
	setp.eq.s32 	%p4, %r4, 0;
	@%p4 bra 	$L__BB0_12;
	and.b32  	%r15, %r25, 3;
	setp.lt.u32 	%p5, %r4, 4;
	@%p5 bra 	$L__BB0_7;
	mad.lo.s32 	%r62, %r94, %r25, %r1;
	add.s32 	%r63, %r94, %r3;
	mul.wide.s32 	%rd30, %r62, 4;
	add.s64 	%rd31, %rd2, %rd30;
	ld.global.u32 	%r64, [%rd31];
	mul.wide.u32 	%rd32, %r63, 4;
	add.s64 	%rd33, %rd1, %rd32;
	ld.global.u32 	%r65, [%rd33];
	mad.lo.s32 	%r66, %r65, %r64, %r91;
	st.global.u32 	[%rd3], %r66;
	mul.wide.s32 	%rd34, %r25, 4;
	add.s64 	%rd35, %rd31, %rd34;
	ld.global.u32 	%r67, [%rd35];
	cvt.u64.u32 	%rd36, %r3;
	cvt.u64.u32 	%rd37, %r94;
	add.s64 	%rd38, %rd37, %rd36;
	shl.b64 	%rd39, %rd38, 2;
	add.s64 	%rd40, %rd1, %rd39;
	ld.global.u32 	%r68, [%rd40+4];
	mad.lo.s32 	%r69, %r68, %r67, %r66;
	st.global.u32 	[%rd3], %r69;
	add.s64 	%rd41, %rd35, %rd34;
	ld.global.u32 	%r70, [%rd41];
	ld.global.u32 	%r71, [%rd40+8];
	mad.lo.s32 	%r72, %r71, %r70, %r69;
	st.global.u32 	[%rd3], %r72;
	add.s64 	%rd42, %rd41, %rd34;
	ld.global.u32 	%r73, [%rd42];
	ld.global.u32 	%r74, [%rd40+12];
	mad.lo.s32 	%r91, %r74, %r73, %r72;
	st.global.u32 	[%rd3], %r91;
	add.s32 	%r94, %r94, 4;
$L__BB0_7:
	setp.eq.s32 	%p6, %r15, 0;
	@%p6 bra 	$L__BB0_12;
	setp.eq.s32 	%p7, %r15, 1;
	@%p7 bra 	$L__BB0_10;
	mad.lo.s32 	%r75, %r94, %r25, %r1;
	add.s32 	%r76, %r94, %r3;
	mul.wide.s32 	%rd43, %r75, 4;
	add.s64 	%rd44, %rd2, %rd43;
	ld.global.u32 	%r77, [%rd44];
	mul.wide.u32 	%rd45, %r76, 4;
	add.s64 	%rd46, %rd1, %rd45;
	ld.global.u32 	%r78, [%rd46];
	mad.lo.s32 	%r79, %r78, %r77, %r91;
	st.global.u32 	[%rd3], %r79;
	mul.wide.s32 	%rd47, %r25, 4;
	add.s64 	%rd48, %rd44, %rd47;
	ld.global.u32 	%r80, [%rd48];
	cvt.u64.u32 	%rd49, %r3;
	cvt.u64.u32 	%rd50, %r94;
	add.s64 	%rd51, %rd50, %rd49;
	shl.b64 	%rd52, %rd51, 2;
	add.s64 	%rd53, %rd1, %rd52;
	ld.global.u32 	%r81, [%rd53+4];
	mad.lo.s32 	%r91, %r81, %r80, %r79;
	st.global.u32 	[%rd3], %r91;
	add.s32 	%r94, %r94, 2;
$L__BB0_10:
	and.b32  	%r82, %r25, 1;
	setp.eq.b32 	%p8, %r82, 1;
	not.pred 	%p9, %p8;
	@%p9 bra 	$L__BB0_12;
	mad.lo.s32 	%r83, %r94, %r25, %r1;
	add.s32 	%r84, %r94, %r3;
	mul.wide.s32 	%rd54, %r83, 4;
	add.s64 	%rd55, %rd2, %rd54;
	ld.global.u32 	%r85, [%rd55];
	mul.wide.u32 	%rd56, %r84, 4;
	add.s64 	%rd57, %rd1, %rd56;
	ld.global.u32 	%r86, [%rd57];
	mad.lo.s32 	%r87, %r86, %r85, %r91;
	st.global.u32 	[%rd3], %r87;
$L__BB0_12:
	ret;

}


// ===== COMPILED SASS (sm_100) =====

	.target	sm_100

	.elftype	@"ET_EXEC"


//--------------------- .note.nv.tkinfo           --------------------------
	.section	.note.nv.tkinfo,"",@"SHT_NOTE"
	.sectionflags	@"SHF_NOTE_NV_TKINFO"
	.tkinfo
        /*0018*/ 	.word	0x00000002
        /*0030*/ 	.string	""
        /*0030*/ 	.string	"ptxas"
        /*0030*/ 	.string	"Cuda compilation tools, release 13.0, V13.0.88"
        /*0030*/ 	.string	"Build cuda_13.0.r13.0/compiler.36424714_0"
        /*0030*/ 	.string	"-arch sm_100 -m 64 "



//--------------------- .note.nv.cuinfo           --------------------------
	.section	.note.nv.cuinfo,"",@"SHT_NOTE"
	.sectionflags	@"SHF_NOTE_NV_CUINFO"
        /*0018*/ 	.short	0x0002
        /*001a*/ 	.short	0x0064
        /*001c*/ 	.short	0x0082
	.zero		2


//--------------------- .nv.info                  --------------------------
	.section	.nv.info,"",@"SHT_CUDA_INFO"
	.align	4


	//----- nvinfo : EIATTR_REGCOUNT
	.align		4
        /*0000*/ 	.byte	0x04, 0x2f
        /*0002*/ 	.short	(.L_1 - .L_0)
	.align		4
.L_0:
        /*0004*/ 	.word	index@(_Z6kerneliPiS_S_)
        /*0008*/ 	.word	0x0000001c


	//----- nvinfo : EIATTR_FRAME_SIZE
	.align		4
.L_1:
        /*000c*/ 	.byte	0x04, 0x11
        /*000e*/ 	.short	(.L_3 - .L_2)
	.align		4
.L_2:
        /*0010*/ 	.word	index@(_Z6kerneliPiS_S_)
        /*0014*/ 	.word	0x00000000


	//----- nvinfo : EIATTR_MIN_STACK_SIZE
	.align		4
.L_3:
        /*0018*/ 	.byte	0x04, 0x12
        /*001a*/ 	.short	(.L_5 - .L_4)
	.align		4
.L_4:
        /*001c*/ 	.word	index@(_Z6kerneliPiS_S_)
        /*0020*/ 	.word	0x00000000
.L_5:


//--------------------- .nv.compat                --------------------------
	.section	.nv.compat,"",@"SHT_CUDA_COMPAT_INFO"
	.align	4
        /*0000*/ 	.byte	0x02, 0x09, 0x00, 0x00, 0x02, 0x02, 0x01, 0x00, 0x02, 0x05, 0x05, 0x00, 0x03, 0x07, 0x01, 0x01
        /*0010*/ 	.byte	0x02, 0x03, 0x00, 0x00, 0x02, 0x06, 0x01, 0x00, 0x04, 0x0b, 0x08, 0x00, 0x09, 0x00, 0x00, 0x00
        /*0020*/ 	.byte	0x00, 0x00, 0x00, 0x00


//--------------------- .nv.info._Z6kerneliPiS_S_ --------------------------
	.section	.nv.info._Z6kerneliPiS_S_,"",@"SHT_CUDA_INFO"
	.sectionflags	@""
	.align	4


	//----- nvinfo : EIATTR_CUDA_API_VERSION
	.align		4
        /*0000*/ 	.byte	0x04, 0x37
        /*0002*/ 	.short	(.L_7 - .L_6)
.L_6:
        /*0004*/ 	.word	0x00000082


	//----- nvinfo : EIATTR_KPARAM_INFO
	.align		4
.L_7:
        /*0008*/ 	.byte	0x04, 0x17
        /*000a*/ 	.short	(.L_9 - .L_8)
.L_8:
        /*000c*/ 	.word	0x00000000
        /*0010*/ 	.short	0x0003
        /*0012*/ 	.short	0x0018
        /*0014*/ 	.byte	0x00, 0xf5, 0x21, 0x00


	//----- nvinfo : EIATTR_KPARAM_INFO
	.align		4
.L_9:
        /*0018*/ 	.byte	0x04, 0x17
        /*001a*/ 	.short	(.L_11 - .L_10)
.L_10:
        /*001c*/ 	.word	0x00000000
        /*0020*/ 	.short	0x0002
        /*0022*/ 	.short	0x0010
        /*0024*/ 	.byte	0x00, 0xf5, 0x21, 0x00


	//----- nvinfo : EIATTR_KPARAM_INFO
	.align		4
.L_11:
        /*0028*/ 	.byte	0x04, 0x17
        /*002a*/ 	.short	(.L_13 - .L_12)
.L_12:
        /*002c*/ 	.word	0x00000000
        /*0030*/ 	.short	0x0001
        /*0032*/ 	.short	0x0008
        /*0034*/ 	.byte	0x00, 0xf5, 0x21, 0x00


	//----- nvinfo : EIATTR_KPARAM_INFO
	.align		4
.L_13:
        /*0038*/ 	.byte	0x04, 0x17
        /*003a*/ 	.short	(.L_15 - .L_14)
.L_14:
        /*003c*/ 	.word	0x00000000
        /*0040*/ 	.short	0x0000
        /*0042*/ 	.short	0x0000
        /*0044*/ 	.byte	0x00, 0xf0, 0x11, 0x00


	//----- nvinfo : EIATTR_SPARSE_MMA_MASK
	.align		4
.L_15:
        /*0048*/ 	.byte	0x03, 0x50
        /*004a*/ 	.short	0x0000


	//----- nvinfo : EIATTR_MAXREG_COUNT
	.align		4
        /*004c*/ 	.byte	0x03, 0x1b
        /*004e*/ 	.short	0x00ff


	//----- nvinfo : EIATTR_MERCURY_ISA_VERSION
	.align		4
        /*0050*/ 	.byte	0x03, 0x5f
        /*0052*/ 	.short	0x0101


	//----- nvinfo : EIATTR_VRC_CTA_INIT_COUNT
	.align		4
        /*0054*/ 	.byte	0x02, 0x4a
	.zero		1
	.zero		1


	//----- nvinfo : EIATTR_EXIT_INSTR_OFFSETS
	.align		4
        /*0058*/ 	.byte	0x04, 0x1c
        /*005a*/ 	.short	(.L_17 - .L_16)


	//   ....[0]....
.L_16:
        /*005c*/ 	.word	0x000000c0


	//   ....[1]....
        /*0060*/ 	.word	0x00000510


	//   ....[2]....
        /*0064*/ 	.word	0x00000750


	//   ....[3]....
        /*0068*/ 	.word	0x000008f0


	//   ....[4]....
        /*006c*/ 	.word	0x000009a0


	//----- nvinfo : EIATTR_CBANK_PARAM_SIZE
	.align		4
.L_17:
        /*0070*/ 	.byte	0x03, 0x19
        /*0072*/ 	.short	0x0020


	//----- nvinfo : EIATTR_PARAM_CBANK
	.align		4
        /*0074*/ 	.byte	0x04, 0x0a
        /*0076*/ 	.short	(.L_19 - .L_18)
	.align		4
.L_18:
        /*0078*/ 	.word	index@(.nv.constant0._Z6kerneliPiS_S_)
        /*007c*/ 	.short	0x0380
        /*007e*/ 	.short	0x0020


	//----- nvinfo : EIATTR_SW_WAR
	.align		4
.L_19:
        /*0080*/ 	.byte	0x04, 0x36
        /*0082*/ 	.short	(.L_21 - .L_20)
.L_20:
        /*0084*/ 	.word	0x00000008
.L_21:


//--------------------- .nv.callgraph             --------------------------
	.section	.nv.callgraph,"",@"SHT_CUDA_CALLGRAPH"
	.align	4
	.sectionentsize	8
	.align		4
        /*0000*/ 	.word	0x00000000
	.align		4
        /*0004*/ 	.word	0xffffffff
	.align		4
        /*0008*/ 	.word	0x00000000
	.align		4
        /*000c*/ 	.word	0xfffffffe
	.align		4
        /*0010*/ 	.word	0x00000000
	.align		4
        /*0014*/ 	.word	0xfffffffd
	.align		4
        /*0018*/ 	.word	0x00000000
	.align		4
        /*001c*/ 	.word	0xfffffffc


//--------------------- .text._Z6kerneliPiS_S_    --------------------------
	.section	.text._Z6kerneliPiS_S_,"ax",@progbits
	.align	128
        .global         _Z6kerneliPiS_S_
        .type           _Z6kerneliPiS_S_,@function
        .size           _Z6kerneliPiS_S_,(.L_x_5 - _Z6kerneliPiS_S_)
        .other          _Z6kerneliPiS_S_,@"STO_CUDA_ENTRY STV_DEFAULT"
_Z6kerneliPiS_S_:
.text._Z6kerneliPiS_S_:
[----:B------:R-:W-:Y:S01]  /*0000*/  LDC R1, c[0x0][0x37c] ;  /* 0x0000df00ff017b82 */ /* 0x000fe20000000800 */
[----:B------:R-:W0:Y:S07]  /*0010*/  S2R R2, SR_TID.X ;  /* 0x0000000000027919 */ /* 0x000e2e0000002100 */
[----:B------:R-:W0:Y:S01]  /*0020*/  LDC R5, c[0x0][0x360] ;  /* 0x0000d800ff057b82 */ /* 0x000e220000000800 */
[----:B------:R-:W1:Y:S07]  /*0030*/  S2R R3, SR_TID.Y ;  /* 0x0000000000037919 */ /* 0x000e6e0000002200 */
[----:B------:R-:W0:Y:S08]  /*0040*/  S2UR UR4, SR_CTAID.X ;  /* 0x00000000000479c3 */ /* 0x000e300000002500 */
[----:B------:R-:W1:Y:S08]  /*0050*/  S2UR UR5, SR_CTAID.Y ;  /* 0x00000000000579c3 */ /* 0x000e700000002600 */
[----:B------:R-:W1:Y:S08]  /*0060*/  LDC R4, c[0x0][0x364] ;  /* 0x0000d900ff047b82 */ /* 0x000e700000000800 */
[----:B------:R-:W2:Y:S01]  /*0070*/  LDC R0, c[0x0][0x380] ;  /* 0x0000e000ff007b82 */ /* 0x000ea20000000800 */
[----:B0-----:R-:W-:-:S02]  /*0080*/  IMAD R5, R5, UR4, R2 ;  /* 0x0000000405057c24 */ /* 0x001fc4000f8e0202 */
[----:B-1----:R-:W-:-:S05]  /*0090*/  IMAD R4, R4, UR5, R3 ;  /* 0x0000000504047c24 */ /* 0x002fca000f8e0203 */
[----:B------:R-:W-:-:S04]  /*00a0*/  VIMNMX R3, PT, PT, R5, R4, !PT ;  /* 0x0000000405037248 */ /* 0x000fc80007fe0100 */
[----:B--2---:R-:W-:-:S13]  /*00b0*/  ISETP.GE.AND P0, PT, R3, R0, PT ;  /* 0x000000000300720c */ /* 0x004fda0003f06270 */
[----:B------:R-:W-:Y:S05]  /*00c0*/  @P0 EXIT ;  /* 0x000000000000094d */ /* 0x000fea0003800000 */
[----:B------:R-:W0:Y:S01]  /*00d0*/  LDC.64 R2, c[0x0][0x398] ;  /* 0x0000e600ff027b82 */ /* 0x000e220000000a00 */
[----:B------:R-:W1:Y:S01]  /*00e0*/  LDCU.64 UR4, c[0x0][0x358] ;  /* 0x00006b00ff0477ac */ /* 0x000e620008000a00 */
[----:B------:R-:W-:Y:S01]  /*00f0*/  IMAD R4, R4, R0, RZ ;  /* 0x0000000004047224 */ /* 0x000fe200078e02ff */
[C---:B------:R-:W-:Y:S01]  /*0100*/  ISETP.GE.U32.AND P0, PT, R0.reuse, 0x8, PT ;  /* 0x000000080000780c */ /* 0x040fe20003f06070 */
[----:B------:R-:W-:Y:S01]  /*0110*/  HFMA2 R13, -RZ, RZ, 0, 0 ;  /* 0x00000000ff0d7431 */ /* 0x000fe200000001ff */
[----:B------:R-:W-:Y:S02]  /*0120*/  LOP3.LUT R10, R0, 0x7, RZ, 0xc0, !PT ;  /* 0x00000007000a7812 */ /* 0x000fe400078ec0ff */
[----:B------:R-:W-:Y:S02]  /*0130*/  IADD3 R7, PT, PT, R5, R4, RZ ;  /* 0x0000000405077210 */ /* 0x000fe40007ffe0ff */
[----:B------:R-:W-:-:S03]  /*0140*/  MOV R11, RZ ;  /* 0x000000ff000b7202 */ /* 0x000fc60000000f00 */
[----:B0-----:R-:W-:-:S05]  /*0150*/  IMAD.WIDE R2, R7, 0x4, R2 ;  /* 0x0000000407027825 */ /* 0x001fca00078e0202 */
[----:B-1----:R0:W-:Y:S01]  /*0160*/  STG.E desc[UR4][R2.64], RZ ;  /* 0x000000ff02007986 */ /* 0x0021e2000c101904 */
[----:B------:R-:W-:Y:S05]  /*0170*/  @!P0 BRA `(.L_x_0) ;  /* 0x0000000000e08947 */ /* 0x000fea0003800000 */
[----:B------:R-:W1:Y:S01]  /*0180*/  LDC.64 R6, c[0x0][0x390] ;  /* 0x0000e400ff067b82 */ /* 0x000e620000000a00 */
[----:B------:R-:W-:Y:S02]  /*0190*/  LOP3.LUT R11, R0, 0x7ffffff8, RZ, 0xc0, !PT ;  /* 0x7ffffff8000b7812 */ /* 0x000fe400078ec0ff */
[----:B------:R-:W-:Y:S02]  /*01a0*/  MOV R13, RZ ;  /* 0x000000ff000d7202 */ /* 0x000fe40000000f00 */
[----:B------:R-:W-:Y:S02]  /*01b0*/  MOV R15, R5 ;  /* 0x00000005000f7202 */ /* 0x000fe40000000f00 */
[----:B------:R-:W-:Y:S01]  /*01c0*/  IADD3 R12, PT, PT, -R11, RZ, RZ ;  /* 0x000000ff0b0c7210 */ /* 0x000fe20007ffe1ff */
[----:B-1----:R-:W-:-:S03]  /*01d0*/  IMAD.WIDE.U32 R6, R4, 0x4, R6 ;  /* 0x0000000404067825 */ /* 0x002fc600078e0006 */
[----:B------:R-:W-:-:S04]  /*01e0*/  IADD3 R14, P0, PT, R6, 0x10, RZ ;  /* 0x00000010060e7810 */ /* 0x000fc80007f1e0ff */
[----:B------:R-:W-:-:S09]  /*01f0*/  IADD3.X R7, PT, PT, RZ, R7, RZ, P0, !PT ;  /* 0x00000007ff077210 */ /* 0x000fd200007fe4ff */
.L_x_1:
[----:B------:R-:W1:Y:S01]  /*0200*/  LDC.64 R8, c[0x0][0x388] ;  /* 0x0000e200ff087b82 */ /* 0x000e620000000a00 */
[----:B------:R-:W-:-:S05]  /*0210*/  MOV R6, R14 ;  /* 0x0000000e00067202 */ /* 0x000fca0000000f00 */
[----:B--2---:R-:W2:Y:S01]  /*0220*/  LDG.E R16, desc[UR4][R6.64+-0x10] ;  /* 0xfffff00406107981 */ /* 0x004ea2000c1e1900 */
[----:B-1----:R-:W-:-:S05]  /*0230*/  IMAD.WIDE R8, R15, 0x4, R8 ;  /* 0x000000040f087825 */ /* 0x002fca00078e0208 */
[----:B------:R-:W2:Y:S02]  /*0240*/  LDG.E R14, desc[UR4][R8.64] ;  /* 0x00000004080e7981 */ /* 0x000ea4000c1e1900 */
[----:B--2---:R-:W-:Y:S02]  /*0250*/  IMAD R13, R14, R16, R13 ;  /* 0x000000100e0d7224 */ /* 0x004fe400078e020d */
[----:B------:R-:W-:-:S03]  /*0260*/  IMAD.WIDE R16, R0, 0x4, R8 ;  /* 0x0000000400107825 */ /* 0x000fc600078e0208 */
[----:B------:R1:W-:Y:S04]  /*0270*/  STG.E desc[UR4][R2.64], R13 ;  /* 0x0000000d02007986 */ /* 0x0003e8000c101904 */
[----:B------:R-:W2:Y:S04]  /*0280*/  LDG.E R16, desc[UR4][R16.64] ;  /* 0x0000000410107981 */ /* 0x000ea8000c1e1900 */
[----:B------:R-:W2:Y:S01]  /*0290*/  LDG.E R14, desc[UR4][R6.64+-0xc] ;  /* 0xfffff404060e7981 */ /* 0x000ea2000c1e1900 */
[----:B------:R-:W-:-:S04]  /*02a0*/  IMAD.WIDE R18, R0, 0x8, R8 ;  /* 0x0000000800127825 */ /* 0x000fc800078e0208 */
[----:B--2---:R-:W-:-:S05]  /*02b0*/  IMAD R23, R16, R14, R13 ;  /* 0x0000000e10177224 */ /* 0x004fca00078e020d */
[----:B------:R2:W-:Y:S04]  /*02c0*/  STG.E desc[UR4][R2.64], R23 ;  /* 0x0000001702007986 */ /* 0x0005e8000c101904 */
[----:B------:R-:W3:Y:S04]  /*02d0*/  LDG.E R18, desc[UR4][R18.64] ;  /* 0x0000000412127981 */ /* 0x000ee8000c1e1900 */
[----:B------:R-:W3:Y:S01]  /*02e0*/  LDG.E R14, desc[UR4][R6.64+-0x8] ;  /* 0xfffff804060e7981 */ /* 0x000ee2000c1e1900 */
[----:B------:R-:W-:-:S04]  /*02f0*/  IMAD.WIDE R20, R0, 0xc, R8 ;  /* 0x0000000c00147825 */ /* 0x000fc800078e0208 */
[----:B---3--:R-:W-:-:S05]  /*0300*/  IMAD R25, R18, R14, R23 ;  /* 0x0000000e12197224 */ /* 0x008fca00078e0217 */
[----:B------:R3:W-:Y:S04]  /*0310*/  STG.E desc[UR4][R2.64], R25 ;  /* 0x0000001902007986 */ /* 0x0007e8000c101904 */
[----:B------:R-:W4:Y:S04]  /*0320*/  LDG.E R20, desc[UR4][R20.64] ;  /* 0x0000000414147981 */ /* 0x000f28000c1e1900 */
[----:B-1----:R-:W4:Y:S01]  /*0330*/  LDG.E R13, desc[UR4][R6.64+-0x4] ;  /* 0xfffffc04060d7981 */ /* 0x002f22000c1e1900 */
[----:B------:R-:W-:-:S04]  /*0340*/  IMAD.WIDE R16, R0, 0x10, R8 ;  /* 0x0000001000107825 */ /* 0x000fc800078e0208 */
[----:B----4-:R-:W-:-:S05]  /*0350*/  IMAD R13, R20, R13, R25 ;  /* 0x0000000d140d7224 */ /* 0x010fca00078e0219 */
        /* <DEDUP_REMOVED lines=11> */
[----:B------:R-:W3:Y:S04]  /*0410*/  LDG.E R20, desc[UR4][R20.64] ;  /* 0x0000000414147981 */ /* 0x000ee8000c1e1900 */
[----:B-1----:R-:W3:Y:S01]  /*0420*/  LDG.E R13, desc[UR4][R6.64+0x8] ;  /* 0x00000804060d7981 */ /* 0x002ee2000c1e1900 */
[----:B------:R-:W-:Y:S01]  /*0430*/  IMAD.WIDE R8, R0, 0x1c, R8 ;  /* 0x0000001c00087825 */ /* 0x000fe200078e0208 */
[----:B------:R-:W-:-:S03]  /*0440*/  IADD3 R12, PT, PT, R12, 0x8, RZ ;  /* 0x000000080c0c7810 */ /* 0x000fc60007ffe0ff */
[----:B---3--:R-:W-:-:S05]  /*0450*/  IMAD R17, R20, R13, R25 ;  /* 0x0000000d14117224 */ /* 0x008fca00078e0219 */
[----:B------:R2:W-:Y:S04]  /*0460*/  STG.E desc[UR4][R2.64], R17 ;  /* 0x0000001102007986 */ /* 0x0005e8000c101904 */
[----:B------:R-:W3:Y:S04]  /*0470*/  LDG.E R8, desc[UR4][R8.64] ;  /* 0x0000000408087981 */ /* 0x000ee8000c1e1900 */
[----:B------:R1:W3:Y:S01]  /*0480*/  LDG.E R13, desc[UR4][R6.64+0xc] ;  /* 0x00000c04060d7981 */ /* 0x0002e2000c1e1900 */
[----:B------:R-:W-:Y:S02]  /*0490*/  ISETP.NE.AND P0, PT, R12, RZ, PT ;  /* 0x000000ff0c00720c */ /* 0x000fe40003f05270 */
[----:B------:R-:W-:-:S02]  /*04a0*/  IADD3 R14, P1, PT, R6, 0x20, RZ ;  /* 0x00000020060e7810 */ /* 0x000fc40007f3e0ff */
[----:B------:R-:W-:Y:S02]  /*04b0*/  LEA R15, R0, R15, 0x3 ;  /* 0x0000000f000f7211 */ /* 0x000fe400078e18ff */
[----:B-1----:R-:W-:Y:S01]  /*04c0*/  IADD3.X R7, PT, PT, RZ, R7, RZ, P1, !PT ;  /* 0x00000007ff077210 */ /* 0x002fe20000ffe4ff */
[----:B---3--:R-:W-:-:S05]  /*04d0*/  IMAD R13, R8, R13, R17 ;  /* 0x0000000d080d7224 */ /* 0x008fca00078e0211 */
[----:B------:R2:W-:Y:S01]  /*04e0*/  STG.E desc[UR4][R2.64], R13 ;  /* 0x0000000d02007986 */ /* 0x0005e2000c101904 */
[----:B------:R-:W-:Y:S05]  /*04f0*/  @P0 BRA `(.L_x_1) ;  /* 0xfffffffc00400947 */ /* 0x000fea000383ffff */
.L_x_0:
[----:B------:R-:W-:-:S13]  /*0500*/  ISETP.NE.AND P0, PT, R10, RZ, PT ;  /* 0x000000ff0a00720c */ /* 0x000fda0003f05270 */
[----:B------:R-:W-:Y:S05]  /*0510*/  @!P0 EXIT ;  /* 0x000000000000894d */ /* 0x000fea0003800000 */
[----:B------:R-:W-:Y:S02]  /*0520*/  ISETP.GE.U32.AND P1, PT, R10, 0x4, PT ;  /* 0x000000040a00780c */ /* 0x000fe40003f26070 */
[----:B------:R-:W-:-:S04]  /*0530*/  LOP3.LUT R16, R0, 0x3, RZ, 0xc0, !PT ;  /* 0x0000000300107812 */ /* 0x000fc800078ec0ff */
[----:B------:R-:W-:-:S07]  /*0540*/  ISETP.NE.AND P0, PT, R16, RZ, PT ;  /* 0x000000ff1000720c */ /* 0x000fce0003f05270 */
[----:B------:R-:W-:Y:S06]  /*0550*/  @!P1 BRA `(.L_x_2) ;  /* 0x00000000007c9947 */ /* 0x000fec0003800000 */
[----:B------:R-:W1:Y:S01]  /*0560*/  LDC.64 R14, c[0x0][0x390] ;  /* 0x0000e400ff0e7b82 */ /* 0x000e620000000a00 */
[----:B--2---:R-:W-:Y:S01]  /*0570*/  IADD3 R17, PT, PT, R4, R11, RZ ;  /* 0x0000000b04117210 */ /* 0x004fe20007ffe0ff */
[----:B------:R-:W-:Y:S01]  /*0580*/  IMAD R7, R11, R0, R5 ;  /* 0x000000000b077224 */ /* 0x000fe200078e0205 */
[----:B------:R-:W2:Y:S05]  /*0590*/  LDCU.64 UR6, c[0x0][0x390] ;  /* 0x00007200ff0677ac */ /* 0x000eaa0008000a00 */
[----:B------:R-:W3:Y:S01]  /*05a0*/  LDC.64 R8, c[0x0][0x388] ;  /* 0x0000e200ff087b82 */ /* 0x000ee20000000a00 */
[----:B-1----:R-:W-:-:S06]  /*05b0*/  IMAD.WIDE.U32 R14, R17, 0x4, R14 ;  /* 0x00000004110e7825 */ /* 0x002fcc00078e000e */
[----:B------:R-:W4:Y:S01]  /*05c0*/  LDG.E R14, desc[UR4][R14.64] ;  /* 0x000000040e0e7981 */ /* 0x000f22000c1e1900 */
[----:B---3--:R-:W-:-:S05]  /*05d0*/  IMAD.WIDE R8, R7, 0x4, R8 ;  /* 0x0000000407087825 */ /* 0x008fca00078e0208 */
[----:B------:R-:W4:Y:S01]  /*05e0*/  LDG.E R10, desc[UR4][R8.64] ;  /* 0x00000004080a7981 */ /* 0x000f22000c1e1900 */
[----:B------:R-:W-:-:S04]  /*05f0*/  IADD3 R7, P1, PT, R4, R11, RZ ;  /* 0x0000000b04077210 */ /* 0x000fc80007f3e0ff */
[----:B------:R-:W-:Y:S02]  /*0600*/  IADD3.X R12, PT, PT, RZ, RZ, RZ, P1, !PT ;  /* 0x000000ffff0c7210 */ /* 0x000fe40000ffe4ff */
[----:B--2---:R-:W-:-:S04]  /*0610*/  LEA R6, P1, R7, UR6, 0x2 ;  /* 0x0000000607067c11 */ /* 0x004fc8000f8210ff */
[----:B------:R-:W-:Y:S01]  /*0620*/  LEA.HI.X R7, R7, UR7, R12, 0x2, P1 ;  /* 0x0000000707077c11 */ /* 0x000fe200088f140c */
[----:B----4-:R-:W-:Y:S02]  /*0630*/  IMAD R17, R10, R14, R13 ;  /* 0x0000000e0a117224 */ /* 0x010fe400078e020d */
[----:B------:R-:W-:-:S03]  /*0640*/  IMAD.WIDE R12, R0, 0x4, R8 ;  /* 0x00000004000c7825 */ /* 0x000fc600078e0208 */
[----:B------:R1:W-:Y:S04]  /*0650*/  STG.E desc[UR4][R2.64], R17 ;  /* 0x0000001102007986 */ /* 0x0003e8000c101904 */
[----:B------:R-:W2:Y:S04]  /*0660*/  LDG.E R10, desc[UR4][R12.64] ;  /* 0x000000040c0a7981 */ /* 0x000ea8000c1e1900 */
[----:B------:R-:W2:Y:S01]  /*0670*/  LDG.E R14, desc[UR4][R6.64+0x4] ;  /* 0x00000404060e7981 */ /* 0x000ea2000c1e1900 */
[----:B------:R-:W-:-:S04]  /*0680*/  IMAD.WIDE R8, R0, 0x4, R12 ;  /* 0x0000000400087825 */ /* 0x000fc800078e020c */
[----:B--2---:R-:W-:-:S05]  /*0690*/  IMAD R19, R10, R14, R17 ;  /* 0x0000000e0a137224 */ /* 0x004fca00078e0211 */
[----:B------:R1:W-:Y:S04]  /*06a0*/  STG.E desc[UR4][R2.64], R19 ;  /* 0x0000001302007986 */ /* 0x0003e8000c101904 */
[----:B------:R-:W2:Y:S04]  /*06b0*/  LDG.E R10, desc[UR4][R8.64] ;  /* 0x00000004080a7981 */ /* 0x000ea8000c1e1900 */
[----:B------:R-:W2:Y:S02]  /*06c0*/  LDG.E R14, desc[UR4][R6.64+0x8] ;  /* 0x00000804060e7981 */ /* 0x000ea4000c1e1900 */
[----:B--2---:R-:W-:-:S02]  /*06d0*/  IMAD R21, R10, R14, R19 ;  /* 0x0000000e0a157224 */ /* 0x004fc400078e0213 */
[----:B------:R-:W-:-:S03]  /*06e0*/  IMAD.WIDE R14, R0, 0x4, R8 ;  /* 0x00000004000e7825 */ /* 0x000fc600078e0208 */
[----:B------:R1:W-:Y:S04]  /*06f0*/  STG.E desc[UR4][R2.64], R21 ;  /* 0x0000001502007986 */ /* 0x0003e8000c101904 */
[----:B------:R-:W2:Y:S04]  /*0700*/  LDG.E R14, desc[UR4][R14.64] ;  /* 0x000000040e0e7981 */ /* 0x000ea8000c1e1900 */
[----:B------:R-:W2:Y:S01]  /*0710*/  LDG.E R13, desc[UR4][R6.64+0xc] ;  /* 0x00000c04060d7981 */ /* 0x000ea2000c1e1900 */
[----:B------:R-:W-:Y:S01]  /*0720*/  IADD3 R11, PT, PT, R11, 0x4, RZ ;  /* 0x000000040b0b7810 */ /* 0x000fe20007ffe0ff */
[----:B--2---:R-:W-:-:S05]  /*0730*/  IMAD R13, R14, R13, R21 ;  /* 0x0000000d0e0d7224 */ /* 0x004fca00078e0215 */
[----:B------:R1:W-:Y:S02]  /*0740*/  STG.E desc[UR4][R2.64], R13 ;  /* 0x0000000d02007986 */ /* 0x0003e4000c101904 */
.L_x_2:
[----:B------:R-:W-:Y:S05]  /*0750*/  @!P0 EXIT ;  /* 0x000000000000894d */ /* 0x000fea0003800000 */
[----:B------:R-:W-:Y:S02]  /*0760*/  ISETP.NE.AND P1, PT, R16, 0x1, PT ;  /* 0x000000011000780c */ /* 0x000fe40003f25270 */
[----:B------:R-:W-:-:S04]  /*0770*/  LOP3.LUT R6, R0, 0x1, RZ, 0xc0, !PT ;  /* 0x0000000100067812 */ /* 0x000fc800078ec0ff */
[----:B------:R-:W-:-:S07]  /*0780*/  ISETP.NE.U32.AND P0, PT, R6, 0x1, PT ;  /* 0x000000010600780c */ /* 0x000fce0003f05070 */
[----:B------:R-:W-:Y:S06]  /*0790*/  @!P1 BRA `(.L_x_3) ;  /* 0x0000000000549947 */ /* 0x000fec0003800000 */
[----:B------:R-:W3:Y:S01]  /*07a0*/  LDC.64 R8, c[0x0][0x390] ;  /* 0x0000e400ff087b82 */ /* 0x000ee20000000a00 */
[----:B------:R-:W-:Y:S01]  /*07b0*/  IADD3 R15, PT, PT, R4, R11, RZ ;  /* 0x0000000b040f7210 */ /* 0x000fe20007ffe0ff */
[----:B-12---:R-:W-:Y:S01]  /*07c0*/  IMAD R17, R11, R0, R5 ;  /* 0x000000000b117224 */ /* 0x006fe200078e0205 */
[----:B------:R-:W1:Y:S05]  /*07d0*/  LDCU.64 UR6, c[0x0][0x390] ;  /* 0x00007200ff0677ac */ /* 0x000e6a0008000a00 */
[----:B------:R-:W2:Y:S01]  /*07e0*/  LDC.64 R6, c[0x0][0x388] ;  /* 0x0000e200ff067b82 */ /* 0x000ea20000000a00 */
[----:B---3--:R-:W-:-:S06]  /*07f0*/  IMAD.WIDE.U32 R14, R15, 0x4, R8 ;  /* 0x000000040f0e7825 */ /* 0x008fcc00078e0008 */
[----:B------:R-:W3:Y:S01]  /*0800*/  LDG.E R14, desc[UR4][R14.64] ;  /* 0x000000040e0e7981 */ /* 0x000ee2000c1e1900 */
[----:B--2---:R-:W-:-:S05]  /*0810*/  IMAD.WIDE R8, R17, 0x4, R6 ;  /* 0x0000000411087825 */ /* 0x004fca00078e0206 */
[----:B------:R-:W3:Y:S01]  /*0820*/  LDG.E R10, desc[UR4][R8.64] ;  /* 0x00000004080a7981 */ /* 0x000ee2000c1e1900 */
[----:B------:R-:W-:-:S04]  /*0830*/  IADD3 R7, P1, PT, R4, R11, RZ ;  /* 0x0000000b04077210 */ /* 0x000fc80007f3e0ff */
[----:B------:R-:W-:Y:S02]  /*0840*/  IADD3.X R12, PT, PT, RZ, RZ, RZ, P1, !PT ;  /* 0x000000ffff0c7210 */ /* 0x000fe40000ffe4ff */
[----:B-1----:R-:W-:Y:S01]  /*0850*/  LEA R6, P1, R7, UR6, 0x2 ;  /* 0x0000000607067c11 */ /* 0x002fe2000f8210ff */
[----:B------:R-:W-:-:S03]  /*0860*/  IMAD.WIDE R16, R0, 0x4, R8 ;  /* 0x0000000400107825 */ /* 0x000fc600078e0208 */
[----:B------:R-:W-:Y:S01]  /*0870*/  LEA.HI.X R7, R7, UR7, R12, 0x2, P1 ;  /* 0x0000000707077c11 */ /* 0x000fe200088f140c */
[----:B---3--:R-:W-:-:S05]  /*0880*/  IMAD R19, R10, R14, R13 ;  /* 0x0000000e0a137224 */ /* 0x008fca00078e020d */
[----:B------:R3:W-:Y:S04]  /*0890*/  STG.E desc[UR4][R2.64], R19 ;  /* 0x0000001302007986 */ /* 0x0007e8000c101904 */
[----:B------:R-:W2:Y:S04]  /*08a0*/  LDG.E R16, desc[UR4][R16.64] ;  /* 0x0000000410107981 */ /* 0x000ea8000c1e1900 */
[----:B------:R-:W2:Y:S01]  /*08b0*/  LDG.E R6, desc[UR4][R6.64+0x4] ;  /* 0x0000040406067981 */ /* 0x000ea2000c1e1900 */
[----:B------:R-:W-:Y:S01]  /*08c0*/  IADD3 R11, PT, PT, R11, 0x2, RZ ;  /* 0x000000020b0b7810 */ /* 0x000fe20007ffe0ff */
[----:B--2---:R-:W-:-:S05]  /*08d0*/  IMAD R13, R16, R6, R19 ;  /* 0x00000006100d7224 */ /* 0x004fca00078e0213 */
[----:B------:R3:W-:Y:S02]  /*08e0*/  STG.E desc[UR4][R2.64], R13 ;  /* 0x0000000d02007986 */ /* 0x0007e4000c101904 */
.L_x_3:
[----:B------:R-:W-:Y:S05]  /*08f0*/  @P0 EXIT ;  /* 0x000000000000094d */ /* 0x000fea0003800000 */
[----:B------:R-:W4:Y:S01]  /*0900*/  LDC.64 R6, c[0x0][0x388] ;  /* 0x0000e200ff067b82 */ /* 0x000f220000000a00 */
[----:B------:R-:W-:Y:S01]  /*0910*/  IMAD R5, R11, R0, R5 ;  /* 0x000000000b057224 */ /* 0x000fe200078e0205 */
[----:B------:R-:W-:-:S06]  /*0920*/  IADD3 R11, PT, PT, R4, R11, RZ ;  /* 0x0000000b040b7210 */ /* 0x000fcc0007ffe0ff */
[----:B------:R-:W5:Y:S01]  /*0930*/  LDC.64 R8, c[0x0][0x390] ;  /* 0x0000e400ff087b82 */ /* 0x000f620000000a00 */
[----:B----4-:R-:W-:-:S06]  /*0940*/  IMAD.WIDE R4, R5, 0x4, R6 ;  /* 0x0000000405047825 */ /* 0x010fcc00078e0206 */
[----:B------:R-:W1:Y:S01]  /*0950*/  LDG.E R4, desc[UR4][R4.64] ;  /* 0x0000000404047981 */ /* 0x000e62000c1e1900 */
[----:B-----5:R-:W-:-:S06]  /*0960*/  IMAD.WIDE.U32 R6, R11, 0x4, R8 ;  /* 0x000000040b067825 */ /* 0x020fcc00078e0008 */
[----:B------:R-:W1:Y:S02]  /*0970*/  LDG.E R6, desc[UR4][R6.64] ;  /* 0x0000000406067981 */ /* 0x000e64000c1e1900 */
[----:B-123--:R-:W-:-:S05]  /*0980*/  IMAD R13, R4, R6, R13 ;  /* 0x00000006040d7224 */ /* 0x00efca00078e020d */
[----:B------:R-:W-:Y:S01]  /*0990*/  STG.E desc[UR4][R2.64], R13 ;  /* 0x0000000d02007986 */ /* 0x000fe2000c101904 */
[----:B------:R-:W-:Y:S05]  /*09a0*/  EXIT ;  /* 0x000000000000794d */ /* 0x000fea0003800000 */
.L_x_4:
[----:B------:R-:W-:-:S00]  /*09b0*/  BRA `(.L_x_4) ;  /* 0xfffffffc00fc7947 */ /* 0x000fc0000383ffff */
[----:B------:R-:W-:-:S00]  /*09c0*/  NOP ;  /* 0x0000000000007918 */ /* 0x000fc00000000000 */
        /* <DEDUP_REMOVED lines=11> */
.L_x_5:


//--------------------- .nv.shared.reserved.0     --------------------------
	.section	.nv.shared.reserved.0,"aw",@nobits
	.weak		__nv_reservedSMEM_offset_0_alias
	.size		__nv_reservedSMEM_offset_0_alias, 0, 64
	.other		__nv_reservedSMEM_offset_0_alias,@"STO_CUDA_RESERVED_SHARED STV_DEFAULT"
__nv_reservedSMEM_offset_0_alias:
	.zero		0
	.zero		64


//--------------------- .nv.constant0._Z6kerneliPiS_S_ --------------------------
	.section	.nv.constant0._Z6kerneliPiS_S_,"a",@progbits
	.sectionflags	@""
	.align	4
.nv.constant0._Z6kerneliPiS_S_:
	.zero		928


//--------------------- SYMBOLS --------------------------

	.type		.nv.reservedSmem.offset0,@object
	.size		.nv.reservedSmem.offset0,0x4
